	.headerflags	@"EF_CUDA_TEXMODE_UNIFIED EF_CUDA_64BIT_ADDRESS EF_CUDA_ACCELERATORS EF_CUDA_SM90 EF_CUDA_VIRTUAL_SM(EF_CUDA_SM90)"
	.elftype	@"ET_EXEC"


//--------------------- .nv.info                  --------------------------
	.section	.nv.info,"",@"SHT_CUDA_INFO"
	.align	4


	//----- nvinfo : EIATTR_REGCOUNT
	.align		4
        /*0000*/ 	.byte	0x04, 0x2f
        /*0002*/ 	.short	(.L_1 - .L_0)
	.align		4
.L_0:
        /*0004*/ 	.word	index@(triton_poi_fused_relu_6)
        /*0008*/ 	.word	0x00000008


	//----- nvinfo : EIATTR_MIN_STACK_SIZE
	.align		4
.L_1:
        /*000c*/ 	.byte	0x04, 0x12
        /*000e*/ 	.short	(.L_3 - .L_2)
	.align		4
.L_2:
        /*0010*/ 	.word	index@(triton_poi_fused_relu_6)
        /*0014*/ 	.word	0x00000000


	//----- nvinfo : EIATTR_FRAME_SIZE
	.align		4
.L_3:
        /*0018*/ 	.byte	0x04, 0x11
        /*001a*/ 	.short	(.L_5 - .L_4)
	.align		4
.L_4:
        /*001c*/ 	.word	index@(triton_poi_fused_relu_6)
        /*0020*/ 	.word	0x00000000


	//----- nvinfo : EIATTR_MIN_STACK_SIZE
	.align		4
.L_5:
        /*0024*/ 	.byte	0x04, 0x12
        /*0026*/ 	.short	(.L_7 - .L_6)
	.align		4
.L_6:
        /*0028*/ 	.word	index@(triton_poi_fused_relu_6)
        /*002c*/ 	.word	0x00000000
.L_7:


//--------------------- .nv.info.triton_poi_fused_relu_6 --------------------------
	.section	.nv.info.triton_poi_fused_relu_6,"",@"SHT_CUDA_INFO"
	.sectionflags	@""
	.align	4


	//----- nvinfo : EIATTR_CUDA_API_VERSION
	.align		4
        /*0000*/ 	.byte	0x04, 0x37
        /*0002*/ 	.short	(.L_9 - .L_8)
.L_8:
        /*0004*/ 	.word	0x0000007c


	//----- nvinfo : EIATTR_KPARAM_INFO
	.align		4
.L_9:
        /*0008*/ 	.byte	0x04, 0x17
        /*000a*/ 	.short	(.L_11 - .L_10)
.L_10:
        /*000c*/ 	.word	0x00000000
        /*0010*/ 	.short	0x0001
        /*0012*/ 	.short	0x0008
        /*0014*/ 	.byte	0x00, 0xf0, 0x11, 0x00


	//----- nvinfo : EIATTR_KPARAM_INFO
	.align		4
.L_11:
        /*0018*/ 	.byte	0x04, 0x17
        /*001a*/ 	.short	(.L_13 - .L_12)
.L_12:
        /*001c*/ 	.word	0x00000000
        /*0020*/ 	.short	0x0000
        /*0022*/ 	.short	0x0000
        /*0024*/ 	.byte	0x00, 0xf4, 0x21, 0x00


	//----- nvinfo : EIATTR_SPARSE_MMA_MASK
	.align		4
.L_13:
        /*0028*/ 	.byte	0x03, 0x50
        /*002a*/ 	.short	0x0000


	//----- nvinfo : EIATTR_MAXREG_COUNT
	.align		4
        /*002c*/ 	.byte	0x03, 0x1b
        /*002e*/ 	.short	0x00ff


	//----- nvinfo : EIATTR_EXIT_INSTR_OFFSETS
	.align		4
        /*0030*/ 	.byte	0x04, 0x1c
        /*0032*/ 	.short	(.L_15 - .L_14)


	//   ....[0]....
.L_14:
        /*0034*/ 	.word	0x00000100


	//   ....[1]....
        /*0038*/ 	.word	0x00000120


	//----- nvinfo : EIATTR_REQNTID
	.align		4
.L_15:
        /*003c*/ 	.byte	0x04, 0x10
        /*003e*/ 	.short	(.L_17 - .L_16)
.L_16:
        /*0040*/ 	.word	0x00000080
        /*0044*/ 	.word	0x00000001
        /*0048*/ 	.word	0x00000001


	//----- nvinfo : EIATTR_CRS_STACK_SIZE
	.align		4
.L_17:
        /*004c*/ 	.byte	0x04, 0x1e
        /*004e*/ 	.short	(.L_19 - .L_18)
.L_18:
        /*0050*/ 	.word	0x00000000


	//----- nvinfo : EIATTR_CBANK_PARAM_SIZE
	.align		4
.L_19:
        /*0054*/ 	.byte	0x03, 0x19
        /*0056*/ 	.short	0x000c


	//----- nvinfo : EIATTR_PARAM_CBANK
	.align		4
        /*0058*/ 	.byte	0x04, 0x0a
        /*005a*/ 	.short	(.L_21 - .L_20)
	.align		4
.L_20:
        /*005c*/ 	.word	index@(.nv.constant0.triton_poi_fused_relu_6)
        /*0060*/ 	.short	0x0210
        /*0062*/ 	.short	0x000c


	//----- nvinfo : EIATTR_SW_WAR
	.align		4
.L_21:
        /*0064*/ 	.byte	0x04, 0x36
        /*0066*/ 	.short	(.L_23 - .L_22)
.L_22:
        /*0068*/ 	.word	0x00000008
.L_23:


//--------------------- .nv.callgraph             --------------------------
	.section	.nv.callgraph,"",@"SHT_CUDA_CALLGRAPH"
	.align	4
	.sectionentsize	8
	.align		4
        /*0000*/ 	.word	0x00000000
	.align		4
        /*0004*/ 	.word	0xffffffff
	.align		4
        /*0008*/ 	.word	0x00000000
	.align		4
        /*000c*/ 	.word	0xfffffffe
	.align		4
        /*0010*/ 	.word	0x00000000
	.align		4
        /*0014*/ 	.word	0xfffffffd
	.align		4
        /*0018*/ 	.word	0x00000000
	.align		4
        /*001c*/ 	.word	0xfffffffc


//--------------------- .text.triton_poi_fused_relu_6 --------------------------
	.section	.text.triton_poi_fused_relu_6,"ax",@progbits
	.align	128
        .global         triton_poi_fused_relu_6
        .type           triton_poi_fused_relu_6,@function
        .size           triton_poi_fused_relu_6,(.L_x_3 - triton_poi_fused_relu_6)
        .other          triton_poi_fused_relu_6,@"STO_CUDA_ENTRY STV_DEFAULT"
triton_poi_fused_relu_6:
.text.triton_poi_fused_relu_6:
[----:B------:R-:W0:Y:S02]  /*0000*/  LDC R1, c[0x0][0x28] ;  /* 0x00000a00ff017b82 */ /* 0x000e240000000800 */
[----:B------:R-:W1:Y:S01]  /*0010*/  S2R R0, SR_TID.X ;  /* 0x0000000000007919 */ /* 0x000e620000002100 */
[----:B------:R-:W2:Y:S01]  /*0020*/  LDC.64 R2, c[0x0][0x210] ;  /* 0x00008400ff027b82 */ /* 0x000ea20000000a00 */
[----:B------:R-:W-:Y:S01]  /*0030*/  ULDC.64 UR4, c[0x0][0x208] ;  /* 0x0000820000047ab9 */ /* 0x000fe20000000a00 */
[----:B------:R-:W-:Y:S01]  /*0040*/  BSSY B0, `(.L_x_0) ;  /* 0x0000009000007945 */ /* 0x000fe20003800000 */
[----:B------:R-:W3:Y:S01]  /*0050*/  S2R R5, SR_CTAID.X ;  /* 0x0000000000057919 */ /* 0x000ee20000002500 */
[----:B-1----:R-:W-:-:S05]  /*0060*/  LOP3.LUT R0, R0, 0x7f, RZ, 0xc0, !PT ;  /* 0x0000007f00007812 */ /* 0x002fca00078ec0ff */
[----:B---3--:R-:W-:Y:S02]  /*0070*/  IMAD R5, R5, 0x80, R0 ;  /* 0x0000008005057824 */ /* 0x008fe400078e0200 */
[----:B------:R-:W-:Y:S02]  /*0080*/  IMAD.MOV.U32 R0, RZ, RZ, RZ ;  /* 0x000000ffff007224 */ /* 0x000fe400078e00ff */
[C---:B--2---:R-:W-:Y:S01]  /*0090*/  IMAD.WIDE R2, R5.reuse, 0x4, R2 ;  /* 0x0000000405027825 */ /* 0x044fe200078e0202 */
[----:B------:R-:W-:-:S13]  /*00a0*/  ISETP.GE.AND P1, PT, R5, 0x400, PT ;  /* 0x000004000500780c */ /* 0x000fda0003f26270 */
[----:B------:R-:W-:Y:S05]  /*00b0*/  @P1 BRA `(.L_x_1) ;  /* 0x0000000000041947 */ /* 0x000fea0003800000 */
[----:B------:R1:W5:Y:S02]  /*00c0*/  LDG.E R0, desc[UR4][R2.64] ;  /* 0x0000000402007981 */ /* 0x000364000c1e1900 */
.L_x_1:
[----:B------:R-:W-:Y:S05]  /*00d0*/  BSYNC B0 ;  /* 0x0000000000007941 */ /* 0x000fea0003800000 */
.L_x_0:
[----:B-----5:R-:W-:-:S04]  /*00e0*/  FSETP.GEU.AND P0, PT, R0, RZ, PT ;  /* 0x000000ff0000720b */ /* 0x020fc80003f0e000 */
[----:B------:R-:W-:Y:S01]  /*00f0*/  FSEL R5, R0, RZ, P0 ;  /* 0x000000ff00057208 */ /* 0x000fe20000000000 */
[----:B------:R-:W-:Y:S08]  /*0100*/  @P1 EXIT ;  /* 0x000000000000194d */ /* 0x000ff00003800000 */
[----:B------:R-:W-:Y:S01]  /*0110*/  STG.E desc[UR4][R2.64], R5 ;  /* 0x0000000502007986 */ /* 0x000fe2000c101904 */
[----:B------:R-:W-:Y:S05]  /*0120*/  EXIT ;  /* 0x000000000000794d */ /* 0x000fea0003800000 */
.L_x_2:
[----:B------:R-:W-:-:S00]  /*0130*/  BRA `(.L_x_2) ;  /* 0xfffffffc00fc7947 */ /* 0x000fc0000383ffff */
[----:B------:R-:W-:-:S00]  /*0140*/  NOP ;  /* 0x0000000000007918 */ /* 0x000fc00000000000 */
        /* <DEDUP_REMOVED lines=11> */
.L_x_3:


//--------------------- .nv.constant0.triton_poi_fused_relu_6 --------------------------
	.section	.nv.constant0.triton_poi_fused_relu_6,"a",@progbits
	.sectionflags	@""
	.align	4
.nv.constant0.triton_poi_fused_relu_6:
	.zero		540
